//
// Generated by NVIDIA NVVM Compiler
// Compiler built on Fri Sep  5 06:40:32 2014 (1409892032)
// Cuda compilation tools, release 6.5, V6.5.19
//

.version 4.1
.target sm_35
.address_size 64


.weak .func  (.param .b32 func_retval0) cudaMalloc(
	.param .b64 cudaMalloc_param_0,
	.param .b64 cudaMalloc_param_1
)
{
	.reg .s32 	%r<2>;


	mov.u32 	%r1, 30;
	st.param.b32	[func_retval0+0], %r1;
	ret;
}

.weak .func  (.param .b32 func_retval0) cudaFuncGetAttributes(
	.param .b64 cudaFuncGetAttributes_param_0,
	.param .b64 cudaFuncGetAttributes_param_1
)
{
	.reg .s32 	%r<2>;


	mov.u32 	%r1, 30;
	st.param.b32	[func_retval0+0], %r1;
	ret;
}

.weak .func  (.param .b32 func_retval0) cudaDeviceGetAttribute(
	.param .b64 cudaDeviceGetAttribute_param_0,
	.param .b32 cudaDeviceGetAttribute_param_1,
	.param .b32 cudaDeviceGetAttribute_param_2
)
{
	.reg .s32 	%r<2>;


	mov.u32 	%r1, 30;
	st.param.b32	[func_retval0+0], %r1;
	ret;
}

.weak .func  (.param .b32 func_retval0) cudaGetDevice(
	.param .b64 cudaGetDevice_param_0
)
{
	.reg .s32 	%r<2>;


	mov.u32 	%r1, 30;
	st.param.b32	[func_retval0+0], %r1;
	ret;
}

.weak .func  (.param .b32 func_retval0) cudaOccupancyMaxActiveBlocksPerMultiprocessor(
	.param .b64 cudaOccupancyMaxActiveBlocksPerMultiprocessor_param_0,
	.param .b64 cudaOccupancyMaxActiveBlocksPerMultiprocessor_param_1,
	.param .b32 cudaOccupancyMaxActiveBlocksPerMultiprocessor_param_2,
	.param .b64 cudaOccupancyMaxActiveBlocksPerMultiprocessor_param_3
)
{
	.reg .s32 	%r<2>;


	mov.u32 	%r1, 30;
	st.param.b32	[func_retval0+0], %r1;
	ret;
}

.visible .entry madd2(
	.param .u64 madd2_param_0,
	.param .u64 madd2_param_1,
	.param .f32 madd2_param_2,
	.param .u64 madd2_param_3,
	.param .f32 madd2_param_4,
	.param .u32 madd2_param_5
)
{
	.reg .pred 	%p<2>;
	.reg .s32 	%r<9>;
	.reg .f32 	%f<7>;
	.reg .s64 	%rd<11>;


	ld.param.u64 	%rd1, [madd2_param_0];
	ld.param.u64 	%rd2, [madd2_param_1];
	ld.param.f32 	%f1, [madd2_param_2];
	ld.param.u64 	%rd3, [madd2_param_3];
	ld.param.f32 	%f2, [madd2_param_4];
	ld.param.u32 	%r2, [madd2_param_5];
	mov.u32 	%r3, %ctaid.y;
	mov.u32 	%r4, %nctaid.x;
	mov.u32 	%r5, %ctaid.x;
	mad.lo.s32 	%r6, %r4, %r3, %r5;
	mov.u32 	%r7, %ntid.x;
	mov.u32 	%r8, %tid.x;
	mad.lo.s32 	%r1, %r6, %r7, %r8;
	setp.ge.s32	%p1, %r1, %r2;
	@%p1 bra 	BB5_2;

	cvta.to.global.u64 	%rd4, %rd2;
	mul.wide.s32 	%rd5, %r1, 4;
	add.s64 	%rd6, %rd4, %rd5;
	ld.global.nc.f32 	%f3, [%rd6];
	cvta.to.global.u64 	%rd7, %rd3;
	add.s64 	%rd8, %rd7, %rd5;
	ld.global.nc.f32 	%f4, [%rd8];
	mul.f32 	%f5, %f4, %f2;
	fma.rn.f32 	%f6, %f3, %f1, %f5;
	cvta.to.global.u64 	%rd9, %rd1;
	add.s64 	%rd10, %rd9, %rd5;
	st.global.f32 	[%rd10], %f6;

BB5_2:
	ret;
}




// ===== COMPILED SASS (sm_100) =====

	.target	sm_100

	.elftype	@"ET_EXEC"


//--------------------- .note.nv.tkinfo           --------------------------
	.section	.note.nv.tkinfo,"",@"SHT_NOTE"
	.sectionflags	@"SHF_NOTE_NV_TKINFO"
	.tkinfo
        /*0018*/ 	.word	0x00000002
        /*0030*/ 	.string	""
        /*0030*/ 	.string	"ptxas"
        /*0030*/ 	.string	"Cuda compilation tools, release 13.0, V13.0.88"
        /*0030*/ 	.string	"Build cuda_13.0.r13.0/compiler.36424714_0"
        /*0030*/ 	.string	"-arch sm_100 "



//--------------------- .note.nv.cuinfo           --------------------------
	.section	.note.nv.cuinfo,"",@"SHT_NOTE"
	.sectionflags	@"SHF_NOTE_NV_CUINFO"
        /*0018*/ 	.short	0x0002
        /*001a*/ 	.short	0x0023
        /*001c*/ 	.short	0x0082
	.zero		2


//--------------------- .nv.info                  --------------------------
	.section	.nv.info,"",@"SHT_CUDA_INFO"
	.align	4


	//----- nvinfo : EIATTR_REGCOUNT
	.align		4
        /*0000*/ 	.byte	0x04, 0x2f
        /*0002*/ 	.short	(.L_1 - .L_0)
	.align		4
.L_0:
        /*0004*/ 	.word	index@(madd2)
        /*0008*/ 	.word	0x0000000e


	//----- nvinfo : EIATTR_FRAME_SIZE
	.align		4
.L_1:
        /*000c*/ 	.byte	0x04, 0x11
        /*000e*/ 	.short	(.L_3 - .L_2)
	.align		4
.L_2:
        /*0010*/ 	.word	index@(madd2)
        /*0014*/ 	.word	0x00000000


	//----- nvinfo : EIATTR_MIN_STACK_SIZE
	.align		4
.L_3:
        /*0018*/ 	.byte	0x04, 0x12
        /*001a*/ 	.short	(.L_5 - .L_4)
	.align		4
.L_4:
        /*001c*/ 	.word	index@(madd2)
        /*0020*/ 	.word	0x00000000
.L_5:


//--------------------- .nv.compat                --------------------------
	.section	.nv.compat,"",@"SHT_CUDA_COMPAT_INFO"
	.align	4
        /*0000*/ 	.byte	0x02, 0x09, 0x00, 0x00, 0x02, 0x02, 0x01, 0x00, 0x02, 0x05, 0x05, 0x00, 0x03, 0x07, 0x01, 0x01
        /*0010*/ 	.byte	0x02, 0x03, 0x00, 0x00, 0x02, 0x06, 0x01, 0x00, 0x04, 0x0b, 0x08, 0x00, 0x09, 0x00, 0x00, 0x00
        /*0020*/ 	.byte	0x00, 0x00, 0x00, 0x00


//--------------------- .nv.info.madd2            --------------------------
	.section	.nv.info.madd2,"",@"SHT_CUDA_INFO"
	.sectionflags	@""
	.align	4


	//----- nvinfo : EIATTR_CUDA_API_VERSION
	.align		4
        /*0000*/ 	.byte	0x04, 0x37
        /*0002*/ 	.short	(.L_7 - .L_6)
.L_6:
        /*0004*/ 	.word	0x00000082


	//----- nvinfo : EIATTR_KPARAM_INFO
	.align		4
.L_7:
        /*0008*/ 	.byte	0x04, 0x17
        /*000a*/ 	.short	(.L_9 - .L_8)
.L_8:
        /*000c*/ 	.word	0x00000000
        /*0010*/ 	.short	0x0005
        /*0012*/ 	.short	0x0024
        /*0014*/ 	.byte	0x00, 0xf0, 0x11, 0x00


	//----- nvinfo : EIATTR_KPARAM_INFO
	.align		4
.L_9:
        /*0018*/ 	.byte	0x04, 0x17
        /*001a*/ 	.short	(.L_11 - .L_10)
.L_10:
        /*001c*/ 	.word	0x00000000
        /*0020*/ 	.short	0x0004
        /*0022*/ 	.short	0x0020
        /*0024*/ 	.byte	0x00, 0xf0, 0x11, 0x00


	//----- nvinfo : EIATTR_KPARAM_INFO
	.align		4
.L_11:
        /*0028*/ 	.byte	0x04, 0x17
        /*002a*/ 	.short	(.L_13 - .L_12)
.L_12:
        /*002c*/ 	.word	0x00000000
        /*0030*/ 	.short	0x0003
        /*0032*/ 	.short	0x0018
        /*0034*/ 	.byte	0x00, 0xf0, 0x21, 0x00


	//----- nvinfo : EIATTR_KPARAM_INFO
	.align		4
.L_13:
        /*0038*/ 	.byte	0x04, 0x17
        /*003a*/ 	.short	(.L_15 - .L_14)
.L_14:
        /*003c*/ 	.word	0x00000000
        /*0040*/ 	.short	0x0002
        /*0042*/ 	.short	0x0010
        /*0044*/ 	.byte	0x00, 0xf0, 0x11, 0x00


	//----- nvinfo : EIATTR_KPARAM_INFO
	.align		4
.L_15:
        /*0048*/ 	.byte	0x04, 0x17
        /*004a*/ 	.short	(.L_17 - .L_16)
.L_16:
        /*004c*/ 	.word	0x00000000
        /*0050*/ 	.short	0x0001
        /*0052*/ 	.short	0x0008
        /*0054*/ 	.byte	0x00, 0xf0, 0x21, 0x00


	//----- nvinfo : EIATTR_KPARAM_INFO
	.align		4
.L_17:
        /*0058*/ 	.byte	0x04, 0x17
        /*005a*/ 	.short	(.L_19 - .L_18)
.L_18:
        /*005c*/ 	.word	0x00000000
        /*0060*/ 	.short	0x0000
        /*0062*/ 	.short	0x0000
        /*0064*/ 	.byte	0x00, 0xf0, 0x21, 0x00


	//----- nvinfo : EIATTR_SPARSE_MMA_MASK
	.align		4
.L_19:
        /*0068*/ 	.byte	0x03, 0x50
        /*006a*/ 	.short	0x0000


	//----- nvinfo : EIATTR_MAXREG_COUNT
	.align		4
        /*006c*/ 	.byte	0x03, 0x1b
        /*006e*/ 	.short	0x00ff


	//----- nvinfo : EIATTR_MERCURY_ISA_VERSION
	.align		4
        /*0070*/ 	.byte	0x03, 0x5f
        /*0072*/ 	.short	0x0101


	//----- nvinfo : EIATTR_VRC_CTA_INIT_COUNT
	.align		4
        /*0074*/ 	.byte	0x02, 0x4a
	.zero		1
	.zero		1


	//----- nvinfo : EIATTR_EXIT_INSTR_OFFSETS
	.align		4
        /*0078*/ 	.byte	0x04, 0x1c
        /*007a*/ 	.short	(.L_21 - .L_20)


	//   ....[0]....
.L_20:
        /*007c*/ 	.word	0x000000a0


	//   ....[1]....
        /*0080*/ 	.word	0x00000190


	//----- nvinfo : EIATTR_CBANK_PARAM_SIZE
	.align		4
.L_21:
        /*0084*/ 	.byte	0x03, 0x19
        /*0086*/ 	.short	0x0028


	//----- nvinfo : EIATTR_PARAM_CBANK
	.align		4
        /*0088*/ 	.byte	0x04, 0x0a
        /*008a*/ 	.short	(.L_23 - .L_22)
	.align		4
.L_22:
        /*008c*/ 	.word	index@(.nv.constant0.madd2)
        /*0090*/ 	.short	0x0380
        /*0092*/ 	.short	0x0028


	//----- nvinfo : EIATTR_SW_WAR
	.align		4
.L_23:
        /*0094*/ 	.byte	0x04, 0x36
        /*0096*/ 	.short	(.L_25 - .L_24)
.L_24:
        /*0098*/ 	.word	0x00000008
.L_25:


//--------------------- .nv.callgraph             --------------------------
	.section	.nv.callgraph,"",@"SHT_CUDA_CALLGRAPH"
	.align	4
	.sectionentsize	8
	.align		4
        /*0000*/ 	.word	0x00000000
	.align		4
        /*0004*/ 	.word	0xffffffff
	.align		4
        /*0008*/ 	.word	0x00000000
	.align		4
        /*000c*/ 	.word	0xfffffffe
	.align		4
        /*0010*/ 	.word	0x00000000
	.align		4
        /*0014*/ 	.word	0xfffffffd
	.align		4
        /*0018*/ 	.word	0x00000000
	.align		4
        /*001c*/ 	.word	0xfffffffc


//--------------------- .text.madd2               --------------------------
	.section	.text.madd2,"ax",@progbits
	.align	128
        .global         madd2
        .type           madd2,@function
        .size           madd2,(.L_x_1 - madd2)
        .other          madd2,@"STO_CUDA_ENTRY STV_DEFAULT"
madd2:
.text.madd2:
[----:B------:R-:W-:Y:S01]  /*0000*/  LDC R1, c[0x0][0x37c] ;  /* 0x0000df00ff017b82 */ /* 0x000fe20000000800 */
[----:B------:R-:W0:Y:S07]  /*0010*/  S2R R0, SR_TID.X ;  /* 0x0000000000007919 */ /* 0x000e2e0000002100 */
[----:B------:R-:W-:Y:S01]  /*0020*/  S2UR UR4, SR_CTAID.Y ;  /* 0x00000000000479c3 */ /* 0x000fe20000002600 */
[----:B------:R-:W1:Y:S01]  /*0030*/  LDCU UR5, c[0x0][0x370] ;  /* 0x00006e00ff0577ac */ /* 0x000e620008000800 */
[----:B------:R-:W2:Y:S06]  /*0040*/  LDCU UR7, c[0x0][0x3a4] ;  /* 0x00007480ff0777ac */ /* 0x000eac0008000800 */
[----:B------:R-:W1:Y:S08]  /*0050*/  S2UR UR6, SR_CTAID.X ;  /* 0x00000000000679c3 */ /* 0x000e700000002500 */
[----:B------:R-:W0:Y:S01]  /*0060*/  LDC R9, c[0x0][0x360] ;  /* 0x0000d800ff097b82 */ /* 0x000e220000000800 */
[----:B-1----:R-:W-:-:S06]  /*0070*/  UIMAD UR4, UR4, UR5, UR6 ;  /* 0x00000005040472a4 */ /* 0x002fcc000f8e0206 */
[----:B0-----:R-:W-:-:S05]  /*0080*/  IMAD R9, R9, UR4, R0 ;  /* 0x0000000409097c24 */ /* 0x001fca000f8e0200 */
[----:B--2---:R-:W-:-:S13]  /*0090*/  ISETP.GE.AND P0, PT, R9, UR7, PT ;  /* 0x0000000709007c0c */ /* 0x004fda000bf06270 */
[----:B------:R-:W-:Y:S05]  /*00a0*/  @P0 EXIT ;  /* 0x000000000000094d */ /* 0x000fea0003800000 */
[----:B------:R-:W0:Y:S01]  /*00b0*/  LDC.64 R4, c[0x0][0x398] ;  /* 0x0000e600ff047b82 */ /* 0x000e220000000a00 */
[----:B------:R-:W1:Y:S01]  /*00c0*/  LDCU.64 UR4, c[0x0][0x358] ;  /* 0x00006b00ff0477ac */ /* 0x000e620008000a00 */
[----:B------:R-:W2:Y:S06]  /*00d0*/  LDCU UR6, c[0x0][0x3a0] ;  /* 0x00007400ff0677ac */ /* 0x000eac0008000800 */
[----:B------:R-:W3:Y:S01]  /*00e0*/  LDC.64 R2, c[0x0][0x388] ;  /* 0x0000e200ff027b82 */ /* 0x000ee20000000a00 */
[----:B------:R-:W4:Y:S07]  /*00f0*/  LDCU UR7, c[0x0][0x390] ;  /* 0x00007200ff0777ac */ /* 0x000f2e0008000800 */
[----:B------:R-:W5:Y:S01]  /*0100*/  LDC.64 R6, c[0x0][0x380] ;  /* 0x0000e000ff067b82 */ /* 0x000f620000000a00 */
[----:B0-----:R-:W-:-:S06]  /*0110*/  IMAD.WIDE R4, R9, 0x4, R4 ;  /* 0x0000000409047825 */ /* 0x001fcc00078e0204 */
[----:B-1----:R-:W2:Y:S01]  /*0120*/  LDG.E.CONSTANT R4, desc[UR4][R4.64] ;  /* 0x0000000404047981 */ /* 0x002ea2000c1e9900 */
[----:B---3--:R-:W-:-:S06]  /*0130*/  IMAD.WIDE R2, R9, 0x4, R2 ;  /* 0x0000000409027825 */ /* 0x008fcc00078e0202 */
[----:B------:R-:W4:Y:S01]  /*0140*/  LDG.E.CONSTANT R2, desc[UR4][R2.64] ;  /* 0x0000000402027981 */ /* 0x000f22000c1e9900 */
[----:B-----5:R-:W-:-:S04]  /*0150*/  IMAD.WIDE R6, R9, 0x4, R6 ;  /* 0x0000000409067825 */ /* 0x020fc800078e0206 */
[----:B--2---:R-:W-:-:S04]  /*0160*/  FMUL R11, R4, UR6 ;  /* 0x00000006040b7c20 */ /* 0x004fc80008400000 */
[----:B----4-:R-:W-:-:S05]  /*0170*/  FFMA R11, R2, UR7, R11 ;  /* 0x00000007020b7c23 */ /* 0x010fca000800000b */
[----:B------:R-:W-:Y:S01]  /*0180*/  STG.E desc[UR4][R6.64], R11 ;  /* 0x0000000b06007986 */ /* 0x000fe2000c101904 */
[----:B------:R-:W-:Y:S05]  /*0190*/  EXIT ;  /* 0x000000000000794d */ /* 0x000fea0003800000 */
.L_x_0:
[----:B------:R-:W-:-:S00]  /*01a0*/  BRA `(.L_x_0) ;  /* 0xfffffffc00fc7947 */ /* 0x000fc0000383ffff */
[----:B------:R-:W-:-:S00]  /*01b0*/  NOP ;  /* 0x0000000000007918 */ /* 0x000fc00000000000 */
        /* <DEDUP_REMOVED lines=12> */
.L_x_1:


//--------------------- .nv.shared.reserved.0     --------------------------
	.section	.nv.shared.reserved.0,"aw",@nobits
	.weak		__nv_reservedSMEM_offset_0_alias
	.size		__nv_reservedSMEM_offset_0_alias, 0, 64
	.other		__nv_reservedSMEM_offset_0_alias,@"STO_CUDA_RESERVED_SHARED STV_DEFAULT"
__nv_reservedSMEM_offset_0_alias:
	.zero		0
	.zero		64


//--------------------- .nv.constant0.madd2       --------------------------
	.section	.nv.constant0.madd2,"a",@progbits
	.sectionflags	@""
	.align	4
.nv.constant0.madd2:
	.zero		936


//--------------------- SYMBOLS --------------------------

	.type		.nv.reservedSmem.offset0,@object
	.size		.nv.reservedSmem.offset0,0x4
